//
// Generated by NVIDIA NVVM Compiler
//
// Compiler Build ID: CL-36424714
// Cuda compilation tools, release 13.0, V13.0.88
// Based on NVVM 20.0.0
//

.version 9.0
.target sm_100
.address_size 64

	// .globl	_Z11gpu_computePKfPfi

.visible .entry _Z11gpu_computePKfPfi(
	.param .u64 .ptr .align 1 _Z11gpu_computePKfPfi_param_0,
	.param .u64 .ptr .align 1 _Z11gpu_computePKfPfi_param_1,
	.param .u32 _Z11gpu_computePKfPfi_param_2
)
{
	.reg .pred 	%p<3>;
	.reg .b32 	%r<10>;
	.reg .b32 	%f<12>;
	.reg .b64 	%rd<9>;

	ld.param.u64 	%rd1, [_Z11gpu_computePKfPfi_param_0];
	ld.param.u64 	%rd2, [_Z11gpu_computePKfPfi_param_1];
	ld.param.u32 	%r4, [_Z11gpu_computePKfPfi_param_2];
	mov.u32 	%r5, %ctaid.x;
	mov.u32 	%r6, %ntid.x;
	mov.u32 	%r7, %tid.x;
	mad.lo.s32 	%r1, %r5, %r6, %r7;
	setp.ge.s32 	%p1, %r1, %r4;
	@%p1 bra 	$L__BB0_4;
	cvta.to.global.u64 	%rd3, %rd1;
	mul.wide.s32 	%rd4, %r1, 4;
	add.s64 	%rd5, %rd3, %rd4;
	ld.global.nc.f32 	%f11, [%rd5];
	mov.b32 	%r9, 0;
$L__BB0_2:
	.pragma "nounroll";
	fma.rn.f32 	%f4, %f11, 0f3F800008, 0f358637BD;
	fma.rn.f32 	%f5, %f4, 0f3F800008, 0f358637BD;
	fma.rn.f32 	%f6, %f5, 0f3F800008, 0f358637BD;
	fma.rn.f32 	%f7, %f6, 0f3F800008, 0f358637BD;
	fma.rn.f32 	%f8, %f7, 0f3F800008, 0f358637BD;
	fma.rn.f32 	%f9, %f8, 0f3F800008, 0f358637BD;
	fma.rn.f32 	%f10, %f9, 0f3F800008, 0f358637BD;
	fma.rn.f32 	%f11, %f10, 0f3F800008, 0f358637BD;
	add.s32 	%r9, %r9, 8;
	setp.ne.s32 	%p2, %r9, 64;
	@%p2 bra 	$L__BB0_2;
	cvta.to.global.u64 	%rd6, %rd2;
	add.s64 	%rd8, %rd6, %rd4;
	st.global.f32 	[%rd8], %f11;
$L__BB0_4:
	ret;

}


// ===== COMPILED SASS (sm_100) =====

	.target	sm_100

	.elftype	@"ET_EXEC"


//--------------------- .note.nv.tkinfo           --------------------------
	.section	.note.nv.tkinfo,"",@"SHT_NOTE"
	.sectionflags	@"SHF_NOTE_NV_TKINFO"
	.tkinfo
        /*0018*/ 	.word	0x00000002
        /*0030*/ 	.string	""
        /*0030*/ 	.string	"ptxas"
        /*0030*/ 	.string	"Cuda compilation tools, release 13.0, V13.0.88"
        /*0030*/ 	.string	"Build cuda_13.0.r13.0/compiler.36424714_0"
        /*0030*/ 	.string	"-arch sm_100 -m 64 "



//--------------------- .note.nv.cuinfo           --------------------------
	.section	.note.nv.cuinfo,"",@"SHT_NOTE"
	.sectionflags	@"SHF_NOTE_NV_CUINFO"
        /*0018*/ 	.short	0x0002
        /*001a*/ 	.short	0x0064
        /*001c*/ 	.short	0x0082
	.zero		2


//--------------------- .nv.info                  --------------------------
	.section	.nv.info,"",@"SHT_CUDA_INFO"
	.align	4


	//----- nvinfo : EIATTR_REGCOUNT
	.align		4
        /*0000*/ 	.byte	0x04, 0x2f
        /*0002*/ 	.short	(.L_1 - .L_0)
	.align		4
.L_0:
        /*0004*/ 	.word	index@(_Z11gpu_computePKfPfi)
        /*0008*/ 	.word	0x0000000a


	//----- nvinfo : EIATTR_FRAME_SIZE
	.align		4
.L_1:
        /*000c*/ 	.byte	0x04, 0x11
        /*000e*/ 	.short	(.L_3 - .L_2)
	.align		4
.L_2:
        /*0010*/ 	.word	index@(_Z11gpu_computePKfPfi)
        /*0014*/ 	.word	0x00000000


	//----- nvinfo : EIATTR_MIN_STACK_SIZE
	.align		4
.L_3:
        /*0018*/ 	.byte	0x04, 0x12
        /*001a*/ 	.short	(.L_5 - .L_4)
	.align		4
.L_4:
        /*001c*/ 	.word	index@(_Z11gpu_computePKfPfi)
        /*0020*/ 	.word	0x00000000
.L_5:


//--------------------- .nv.compat                --------------------------
	.section	.nv.compat,"",@"SHT_CUDA_COMPAT_INFO"
	.align	4
        /*0000*/ 	.byte	0x02, 0x09, 0x00, 0x00, 0x02, 0x02, 0x01, 0x00, 0x02, 0x05, 0x05, 0x00, 0x03, 0x07, 0x01, 0x01
        /*0010*/ 	.byte	0x02, 0x03, 0x00, 0x00, 0x02, 0x06, 0x01, 0x00, 0x04, 0x0b, 0x08, 0x00, 0x09, 0x00, 0x00, 0x00
        /*0020*/ 	.byte	0x00, 0x00, 0x00, 0x00


//--------------------- .nv.info._Z11gpu_computePKfPfi --------------------------
	.section	.nv.info._Z11gpu_computePKfPfi,"",@"SHT_CUDA_INFO"
	.sectionflags	@""
	.align	4


	//----- nvinfo : EIATTR_CUDA_API_VERSION
	.align		4
        /*0000*/ 	.byte	0x04, 0x37
        /*0002*/ 	.short	(.L_7 - .L_6)
.L_6:
        /*0004*/ 	.word	0x00000082


	//----- nvinfo : EIATTR_KPARAM_INFO
	.align		4
.L_7:
        /*0008*/ 	.byte	0x04, 0x17
        /*000a*/ 	.short	(.L_9 - .L_8)
.L_8:
        /*000c*/ 	.word	0x00000000
        /*0010*/ 	.short	0x0002
        /*0012*/ 	.short	0x0010
        /*0014*/ 	.byte	0x00, 0xf0, 0x11, 0x00


	//----- nvinfo : EIATTR_KPARAM_INFO
	.align		4
.L_9:
        /*0018*/ 	.byte	0x04, 0x17
        /*001a*/ 	.short	(.L_11 - .L_10)
.L_10:
        /*001c*/ 	.word	0x00000000
        /*0020*/ 	.short	0x0001
        /*0022*/ 	.short	0x0008
        /*0024*/ 	.byte	0x00, 0xf5, 0x21, 0x00


	//----- nvinfo : EIATTR_KPARAM_INFO
	.align		4
.L_11:
        /*0028*/ 	.byte	0x04, 0x17
        /*002a*/ 	.short	(.L_13 - .L_12)
.L_12:
        /*002c*/ 	.word	0x00000000
        /*0030*/ 	.short	0x0000
        /*0032*/ 	.short	0x0000
        /*0034*/ 	.byte	0x00, 0xf5, 0x21, 0x00


	//----- nvinfo : EIATTR_SPARSE_MMA_MASK
	.align		4
.L_13:
        /*0038*/ 	.byte	0x03, 0x50
        /*003a*/ 	.short	0x0000


	//----- nvinfo : EIATTR_MAXREG_COUNT
	.align		4
        /*003c*/ 	.byte	0x03, 0x1b
        /*003e*/ 	.short	0x00ff


	//----- nvinfo : EIATTR_MERCURY_ISA_VERSION
	.align		4
        /*0040*/ 	.byte	0x03, 0x5f
        /*0042*/ 	.short	0x0101


	//----- nvinfo : EIATTR_VRC_CTA_INIT_COUNT
	.align		4
        /*0044*/ 	.byte	0x02, 0x4a
	.zero		1
	.zero		1


	//----- nvinfo : EIATTR_EXIT_INSTR_OFFSETS
	.align		4
        /*0048*/ 	.byte	0x04, 0x1c
        /*004a*/ 	.short	(.L_15 - .L_14)


	//   ....[0]....
.L_14:
        /*004c*/ 	.word	0x00000070


	//   ....[1]....
        /*0050*/ 	.word	0x000001c0


	//----- nvinfo : EIATTR_CBANK_PARAM_SIZE
	.align		4
.L_15:
        /*0054*/ 	.byte	0x03, 0x19
        /*0056*/ 	.short	0x0014


	//----- nvinfo : EIATTR_PARAM_CBANK
	.align		4
        /*0058*/ 	.byte	0x04, 0x0a
        /*005a*/ 	.short	(.L_17 - .L_16)
	.align		4
.L_16:
        /*005c*/ 	.word	index@(.nv.constant0._Z11gpu_computePKfPfi)
        /*0060*/ 	.short	0x0380
        /*0062*/ 	.short	0x0014


	//----- nvinfo : EIATTR_SW_WAR
	.align		4
.L_17:
        /*0064*/ 	.byte	0x04, 0x36
        /*0066*/ 	.short	(.L_19 - .L_18)
.L_18:
        /*0068*/ 	.word	0x00000008
.L_19:


//--------------------- .nv.callgraph             --------------------------
	.section	.nv.callgraph,"",@"SHT_CUDA_CALLGRAPH"
	.align	4
	.sectionentsize	8
	.align		4
        /*0000*/ 	.word	0x00000000
	.align		4
        /*0004*/ 	.word	0xffffffff
	.align		4
        /*0008*/ 	.word	0x00000000
	.align		4
        /*000c*/ 	.word	0xfffffffe
	.align		4
        /*0010*/ 	.word	0x00000000
	.align		4
        /*0014*/ 	.word	0xfffffffd
	.align		4
        /*0018*/ 	.word	0x00000000
	.align		4
        /*001c*/ 	.word	0xfffffffc


//--------------------- .text._Z11gpu_computePKfPfi --------------------------
	.section	.text._Z11gpu_computePKfPfi,"ax",@progbits
	.align	128
        .global         _Z11gpu_computePKfPfi
        .type           _Z11gpu_computePKfPfi,@function
        .size           _Z11gpu_computePKfPfi,(.L_x_2 - _Z11gpu_computePKfPfi)
        .other          _Z11gpu_computePKfPfi,@"STO_CUDA_ENTRY STV_DEFAULT"
_Z11gpu_computePKfPfi:
.text._Z11gpu_computePKfPfi:
[----:B------:R-:W-:Y:S01]  /*0000*/  LDC R1, c[0x0][0x37c] ;  /* 0x0000df00ff017b82 */ /* 0x000fe20000000800 */
[----:B------:R-:W0:Y:S07]  /*0010*/  S2R R0, SR_TID.X ;  /* 0x0000000000007919 */ /* 0x000e2e0000002100 */
[----:B------:R-:W0:Y:S01]  /*0020*/  S2UR UR4, SR_CTAID.X ;  /* 0x00000000000479c3 */ /* 0x000e220000002500 */
[----:B------:R-:W1:Y:S07]  /*0030*/  LDCU UR5, c[0x0][0x390] ;  /* 0x00007200ff0577ac */ /* 0x000e6e0008000800 */
[----:B------:R-:W0:Y:S02]  /*0040*/  LDC R5, c[0x0][0x360] ;  /* 0x0000d800ff057b82 */ /* 0x000e240000000800 */
[----:B0-----:R-:W-:-:S05]  /*0050*/  IMAD R5, R5, UR4, R0 ;  /* 0x0000000405057c24 */ /* 0x001fca000f8e0200 */
[----:B-1----:R-:W-:-:S13]  /*0060*/  ISETP.GE.AND P0, PT, R5, UR5, PT ;  /* 0x0000000505007c0c */ /* 0x002fda000bf06270 */
[----:B------:R-:W-:Y:S05]  /*0070*/  @P0 EXIT ;  /* 0x000000000000094d */ /* 0x000fea0003800000 */
[----:B------:R-:W0:Y:S01]  /*0080*/  LDC.64 R2, c[0x0][0x380] ;  /* 0x0000e000ff027b82 */ /* 0x000e220000000a00 */
[----:B------:R-:W1:Y:S01]  /*0090*/  LDCU.64 UR6, c[0x0][0x358] ;  /* 0x00006b00ff0677ac */ /* 0x000e620008000a00 */
[----:B0-----:R-:W-:-:S05]  /*00a0*/  IMAD.WIDE R2, R5, 0x4, R2 ;  /* 0x0000000405027825 */ /* 0x001fca00078e0202 */
[----:B-1----:R0:W5:Y:S01]  /*00b0*/  LDG.E.CONSTANT R7, desc[UR6][R2.64] ;  /* 0x0000000602077981 */ /* 0x002162000c1e9900 */
[----:B------:R-:W-:Y:S01]  /*00c0*/  HFMA2 R0, -RZ, RZ, 1.875, 4.76837158203125e-07 ;  /* 0x3f800008ff007431 */ /* 0x000fe200000001ff */
[----:B------:R-:W-:-:S06]  /*00d0*/  UMOV UR4, URZ ;  /* 0x000000ff00047c82 */ /* 0x000fcc0008000000 */
.L_x_0:
[----:B-----5:R-:W-:Y:S01]  /*00e0*/  FFMA R7, R7, R0, 9.9999999747524270788e-07 ;  /* 0x358637bd07077423 */ /* 0x020fe20000000000 */
[----:B------:R-:W-:-:S03]  /*00f0*/  UIADD3 UR4, UPT, UPT, UR4, 0x8, URZ ;  /* 0x0000000804047890 */ /* 0x000fc6000fffe0ff */
[----:B------:R-:W-:Y:S01]  /*0100*/  FFMA R7, R7, R0, 9.9999999747524270788e-07 ;  /* 0x358637bd07077423 */ /* 0x000fe20000000000 */
[----:B------:R-:W-:-:S03]  /*0110*/  UISETP.NE.AND UP0, UPT, UR4, 0x40, UPT ;  /* 0x000000400400788c */ /* 0x000fc6000bf05270 */
[----:B------:R-:W-:-:S04]  /*0120*/  FFMA R7, R7, R0, 9.9999999747524270788e-07 ;  /* 0x358637bd07077423 */ /* 0x000fc80000000000 */
[----:B------:R-:W-:-:S04]  /*0130*/  FFMA R7, R7, R0, 9.9999999747524270788e-07 ;  /* 0x358637bd07077423 */ /* 0x000fc80000000000 */
[----:B------:R-:W-:-:S04]  /*0140*/  FFMA R7, R7, R0, 9.9999999747524270788e-07 ;  /* 0x358637bd07077423 */ /* 0x000fc80000000000 */
[----:B------:R-:W-:-:S04]  /*0150*/  FFMA R7, R7, R0, 9.9999999747524270788e-07 ;  /* 0x358637bd07077423 */ /* 0x000fc80000000000 */
[----:B------:R-:W-:-:S04]  /*0160*/  FFMA R7, R7, R0, 9.9999999747524270788e-07 ;  /* 0x358637bd07077423 */ /* 0x000fc80000000000 */
[----:B------:R-:W-:Y:S01]  /*0170*/  FFMA R7, R7, R0, 9.9999999747524270788e-07 ;  /* 0x358637bd07077423 */ /* 0x000fe20000000000 */
[----:B------:R-:W-:Y:S06]  /*0180*/  BRA.U UP0, `(.L_x_0) ;  /* 0xfffffffd00d47547 */ /* 0x000fec000b83ffff */
[----:B0-----:R-:W0:Y:S02]  /*0190*/  LDC.64 R2, c[0x0][0x388] ;  /* 0x0000e200ff027b82 */ /* 0x001e240000000a00 */
[----:B0-----:R-:W-:-:S05]  /*01a0*/  IMAD.WIDE R2, R5, 0x4, R2 ;  /* 0x0000000405027825 */ /* 0x001fca00078e0202 */
[----:B------:R-:W-:Y:S01]  /*01b0*/  STG.E desc[UR6][R2.64], R7 ;  /* 0x0000000702007986 */ /* 0x000fe2000c101906 */
[----:B------:R-:W-:Y:S05]  /*01c0*/  EXIT ;  /* 0x000000000000794d */ /* 0x000fea0003800000 */
.L_x_1:
[----:B------:R-:W-:-:S00]  /*01d0*/  BRA `(.L_x_1) ;  /* 0xfffffffc00fc7947 */ /* 0x000fc0000383ffff */
[----:B------:R-:W-:-:S00]  /*01e0*/  NOP ;  /* 0x0000000000007918 */ /* 0x000fc00000000000 */
        /* <DEDUP_REMOVED lines=9> */
.L_x_2:


//--------------------- .nv.shared.reserved.0     --------------------------
	.section	.nv.shared.reserved.0,"aw",@nobits
	.weak		__nv_reservedSMEM_offset_0_alias
	.size		__nv_reservedSMEM_offset_0_alias, 0, 64
	.other		__nv_reservedSMEM_offset_0_alias,@"STO_CUDA_RESERVED_SHARED STV_DEFAULT"
__nv_reservedSMEM_offset_0_alias:
	.zero		0
	.zero		64


//--------------------- .nv.constant0._Z11gpu_computePKfPfi --------------------------
	.section	.nv.constant0._Z11gpu_computePKfPfi,"a",@progbits
	.sectionflags	@""
	.align	4
.nv.constant0._Z11gpu_computePKfPfi:
	.zero		916


//--------------------- SYMBOLS --------------------------

	.type		.nv.reservedSmem.offset0,@object
	.size		.nv.reservedSmem.offset0,0x4
